	.headerflags	@"EF_CUDA_TEXMODE_UNIFIED EF_CUDA_64BIT_ADDRESS EF_CUDA_ACCELERATORS EF_CUDA_SM90 EF_CUDA_VIRTUAL_SM(EF_CUDA_SM90)"
	.elftype	@"ET_EXEC"


//--------------------- .nv.info                  --------------------------
	.section	.nv.info,"",@"SHT_CUDA_INFO"
	.align	4


	//----- nvinfo : EIATTR_REGCOUNT
	.align		4
        /*0000*/ 	.byte	0x04, 0x2f
        /*0002*/ 	.short	(.L_1 - .L_0)
	.align		4
.L_0:
        /*0004*/ 	.word	index@(triton_poi_fused_add_mul_pow_0)
        /*0008*/ 	.word	0x00000012


	//----- nvinfo : EIATTR_MIN_STACK_SIZE
	.align		4
.L_1:
        /*000c*/ 	.byte	0x04, 0x12
        /*000e*/ 	.short	(.L_3 - .L_2)
	.align		4
.L_2:
        /*0010*/ 	.word	index@(triton_poi_fused_add_mul_pow_0)
        /*0014*/ 	.word	0x00000000


	//----- nvinfo : EIATTR_FRAME_SIZE
	.align		4
.L_3:
        /*0018*/ 	.byte	0x04, 0x11
        /*001a*/ 	.short	(.L_5 - .L_4)
	.align		4
.L_4:
        /*001c*/ 	.word	index@(triton_poi_fused_add_mul_pow_0)
        /*0020*/ 	.word	0x00000000


	//----- nvinfo : EIATTR_MIN_STACK_SIZE
	.align		4
.L_5:
        /*0024*/ 	.byte	0x04, 0x12
        /*0026*/ 	.short	(.L_7 - .L_6)
	.align		4
.L_6:
        /*0028*/ 	.word	index@(triton_poi_fused_add_mul_pow_0)
        /*002c*/ 	.word	0x00000000
.L_7:


//--------------------- .nv.info.triton_poi_fused_add_mul_pow_0 --------------------------
	.section	.nv.info.triton_poi_fused_add_mul_pow_0,"",@"SHT_CUDA_INFO"
	.sectionflags	@""
	.align	4


	//----- nvinfo : EIATTR_CUDA_API_VERSION
	.align		4
        /*0000*/ 	.byte	0x04, 0x37
        /*0002*/ 	.short	(.L_9 - .L_8)
.L_8:
        /*0004*/ 	.word	0x0000007c


	//----- nvinfo : EIATTR_KPARAM_INFO
	.align		4
.L_9:
        /*0008*/ 	.byte	0x04, 0x17
        /*000a*/ 	.short	(.L_11 - .L_10)
.L_10:
        /*000c*/ 	.word	0x00000000
        /*0010*/ 	.short	0x0003
        /*0012*/ 	.short	0x0018
        /*0014*/ 	.byte	0x00, 0xf0, 0x11, 0x00


	//----- nvinfo : EIATTR_KPARAM_INFO
	.align		4
.L_11:
        /*0018*/ 	.byte	0x04, 0x17
        /*001a*/ 	.short	(.L_13 - .L_12)
.L_12:
        /*001c*/ 	.word	0x00000000
        /*0020*/ 	.short	0x0002
        /*0022*/ 	.short	0x0010
        /*0024*/ 	.byte	0x00, 0xf4, 0x21, 0x00


	//----- nvinfo : EIATTR_KPARAM_INFO
	.align		4
.L_13:
        /*0028*/ 	.byte	0x04, 0x17
        /*002a*/ 	.short	(.L_15 - .L_14)
.L_14:
        /*002c*/ 	.word	0x00000000
        /*0030*/ 	.short	0x0001
        /*0032*/ 	.short	0x0008
        /*0034*/ 	.byte	0x00, 0xf4, 0x21, 0x00


	//----- nvinfo : EIATTR_KPARAM_INFO
	.align		4
.L_15:
        /*0038*/ 	.byte	0x04, 0x17
        /*003a*/ 	.short	(.L_17 - .L_16)
.L_16:
        /*003c*/ 	.word	0x00000000
        /*0040*/ 	.short	0x0000
        /*0042*/ 	.short	0x0000
        /*0044*/ 	.byte	0x00, 0xf4, 0x21, 0x00


	//----- nvinfo : EIATTR_SPARSE_MMA_MASK
	.align		4
.L_17:
        /*0048*/ 	.byte	0x03, 0x50
        /*004a*/ 	.short	0x0000


	//----- nvinfo : EIATTR_MAXREG_COUNT
	.align		4
        /*004c*/ 	.byte	0x03, 0x1b
        /*004e*/ 	.short	0x00ff


	//----- nvinfo : EIATTR_EXIT_INSTR_OFFSETS
	.align		4
        /*0050*/ 	.byte	0x04, 0x1c
        /*0052*/ 	.short	(.L_19 - .L_18)


	//   ....[0]....
.L_18:
        /*0054*/ 	.word	0x000001a0


	//   ....[1]....
        /*0058*/ 	.word	0x000001c0


	//----- nvinfo : EIATTR_REQNTID
	.align		4
.L_19:
        /*005c*/ 	.byte	0x04, 0x10
        /*005e*/ 	.short	(.L_21 - .L_20)
.L_20:
        /*0060*/ 	.word	0x00000080
        /*0064*/ 	.word	0x00000001
        /*0068*/ 	.word	0x00000001


	//----- nvinfo : EIATTR_CBANK_PARAM_SIZE
	.align		4
.L_21:
        /*006c*/ 	.byte	0x03, 0x19
        /*006e*/ 	.short	0x001c


	//----- nvinfo : EIATTR_PARAM_CBANK
	.align		4
        /*0070*/ 	.byte	0x04, 0x0a
        /*0072*/ 	.short	(.L_23 - .L_22)
	.align		4
.L_22:
        /*0074*/ 	.word	index@(.nv.constant0.triton_poi_fused_add_mul_pow_0)
        /*0078*/ 	.short	0x0210
        /*007a*/ 	.short	0x001c


	//----- nvinfo : EIATTR_SW_WAR
	.align		4
.L_23:
        /*007c*/ 	.byte	0x04, 0x36
        /*007e*/ 	.short	(.L_25 - .L_24)
.L_24:
        /*0080*/ 	.word	0x00000008
.L_25:


//--------------------- .nv.callgraph             --------------------------
	.section	.nv.callgraph,"",@"SHT_CUDA_CALLGRAPH"
	.align	4
	.sectionentsize	8
	.align		4
        /*0000*/ 	.word	0x00000000
	.align		4
        /*0004*/ 	.word	0xffffffff
	.align		4
        /*0008*/ 	.word	0x00000000
	.align		4
        /*000c*/ 	.word	0xfffffffe
	.align		4
        /*0010*/ 	.word	0x00000000
	.align		4
        /*0014*/ 	.word	0xfffffffd
	.align		4
        /*0018*/ 	.word	0x00000000
	.align		4
        /*001c*/ 	.word	0xfffffffc


//--------------------- .text.triton_poi_fused_add_mul_pow_0 --------------------------
	.section	.text.triton_poi_fused_add_mul_pow_0,"ax",@progbits
	.align	128
        .global         triton_poi_fused_add_mul_pow_0
        .type           triton_poi_fused_add_mul_pow_0,@function
        .size           triton_poi_fused_add_mul_pow_0,(.L_x_1 - triton_poi_fused_add_mul_pow_0)
        .other          triton_poi_fused_add_mul_pow_0,@"STO_CUDA_ENTRY STV_DEFAULT"
triton_poi_fused_add_mul_pow_0:
.text.triton_poi_fused_add_mul_pow_0:
[----:B------:R-:W0:Y:S02]  /*0000*/  LDC R1, c[0x0][0x28] ;  /* 0x00000a00ff017b82 */ /* 0x000e240000000800 */
[----:B------:R-:W1:Y:S01]  /*0010*/  S2R R0, SR_TID.X ;  /* 0x0000000000007919 */ /* 0x000e620000002100 */
[----:B------:R-:W2:Y:S01]  /*0020*/  LDC.64 R2, c[0x0][0x210] ;  /* 0x00008400ff027b82 */ /* 0x000ea20000000a00 */
[----:B------:R-:W-:Y:S02]  /*0030*/  CS2R R10, SRZ ;  /* 0x00000000000a7805 */ /* 0x000fe4000001ff00 */
[----:B------:R-:W-:Y:S01]  /*0040*/  CS2R R12, SRZ ;  /* 0x00000000000c7805 */ /* 0x000fe2000001ff00 */
[----:B------:R-:W3:Y:S01]  /*0050*/  S2R R9, SR_CTAID.X ;  /* 0x0000000000097919 */ /* 0x000ee20000002500 */
[----:B------:R-:W-:-:S03]  /*0060*/  ULDC.64 UR4, c[0x0][0x208] ;  /* 0x0000820000047ab9 */ /* 0x000fc60000000a00 */
[----:B------:R-:W4:Y:S08]  /*0070*/  LDC.64 R4, c[0x0][0x218] ;  /* 0x00008600ff047b82 */ /* 0x000f300000000a00 */
[----:B------:R-:W5:Y:S01]  /*0080*/  LDC.64 R6, c[0x0][0x220] ;  /* 0x00008800ff067b82 */ /* 0x000f620000000a00 */
[----:B-1----:R-:W-:-:S04]  /*0090*/  SHF.L.U32 R0, R0, 0x1, RZ ;  /* 0x0000000100007819 */ /* 0x002fc800000006ff */
[----:B------:R-:W-:-:S04]  /*00a0*/  LOP3.LUT R0, R0, 0xfe, RZ, 0xc0, !PT ;  /* 0x000000fe00007812 */ /* 0x000fc800078ec0ff */
[----:B---3--:R-:W-:-:S04]  /*00b0*/  LEA R9, R9, R0, 0x8 ;  /* 0x0000000009097211 */ /* 0x008fc800078e40ff */
[C---:B------:R-:W-:Y:S01]  /*00c0*/  ISETP.GE.AND P0, PT, R9.reuse, 0x100, PT ;  /* 0x000001000900780c */ /* 0x040fe20003f06270 */
[----:B--2---:R-:W-:-:S04]  /*00d0*/  IMAD.WIDE R2, R9, 0x4, R2 ;  /* 0x0000000409027825 */ /* 0x004fc800078e0202 */
[----:B----4-:R-:W-:-:S08]  /*00e0*/  IMAD.WIDE R4, R9, 0x4, R4 ;  /* 0x0000000409047825 */ /* 0x010fd000078e0204 */
[----:B------:R-:W2:Y:S04]  /*00f0*/  @!P0 LDG.E.64 R10, desc[UR4][R2.64] ;  /* 0x00000004020a8981 */ /* 0x000ea8000c1e1b00 */
[----:B------:R-:W3:Y:S01]  /*0100*/  @!P0 LDG.E.64 R12, desc[UR4][R4.64] ;  /* 0x00000004040c8981 */ /* 0x000ee2000c1e1b00 */
[----:B-----5:R-:W-:-:S04]  /*0110*/  IMAD.WIDE R6, R9, 0x4, R6 ;  /* 0x0000000409067825 */ /* 0x020fc800078e0206 */
[----:B--2---:R-:W-:Y:S01]  /*0120*/  FFMA R10, RZ, R10, 1 ;  /* 0x3f800000ff0a7423 */ /* 0x004fe2000000000a */
[----:B------:R-:W-:Y:S01]  /*0130*/  FFMA R11, RZ, R11, 1 ;  /* 0x3f800000ff0b7423 */ /* 0x000fe2000000000b */
[----:B---3--:R-:W-:Y:S01]  /*0140*/  FMUL R15, R12, R12 ;  /* 0x0000000c0c0f7220 */ /* 0x008fe20000400000 */
[----:B------:R-:W-:Y:S01]  /*0150*/  FMUL R0, R13, R13 ;  /* 0x0000000d0d007220 */ /* 0x000fe20000400000 */
[----:B------:R-:W-:Y:S01]  /*0160*/  FMUL R10, R10, 3 ;  /* 0x404000000a0a7820 */ /* 0x000fe20000400000 */
[----:B------:R-:W-:-:S03]  /*0170*/  FMUL R11, R11, 3 ;  /* 0x404000000b0b7820 */ /* 0x000fc60000400000 */
[----:B------:R-:W-:Y:S01]  /*0180*/  FMUL R10, R10, R15 ;  /* 0x0000000f0a0a7220 */ /* 0x000fe20000400000 */
[----:B------:R-:W-:Y:S01]  /*0190*/  FMUL R11, R11, R0 ;  /* 0x000000000b0b7220 */ /* 0x000fe20000400000 */
[----:B------:R-:W-:Y:S06]  /*01a0*/  @P0 EXIT ;  /* 0x000000000000094d */ /* 0x000fec0003800000 */
[----:B------:R-:W-:Y:S01]  /*01b0*/  STG.E.64 desc[UR4][R6.64], R10 ;  /* 0x0000000a06007986 */ /* 0x000fe2000c101b04 */
[----:B------:R-:W-:Y:S05]  /*01c0*/  EXIT ;  /* 0x000000000000794d */ /* 0x000fea0003800000 */
.L_x_0:
[----:B------:R-:W-:-:S00]  /*01d0*/  BRA `(.L_x_0) ;  /* 0xfffffffc00fc7947 */ /* 0x000fc0000383ffff */
[----:B------:R-:W-:-:S00]  /*01e0*/  NOP ;  /* 0x0000000000007918 */ /* 0x000fc00000000000 */
        /* <DEDUP_REMOVED lines=9> */
.L_x_1:


//--------------------- .nv.constant0.triton_poi_fused_add_mul_pow_0 --------------------------
	.section	.nv.constant0.triton_poi_fused_add_mul_pow_0,"a",@progbits
	.sectionflags	@""
	.align	4
.nv.constant0.triton_poi_fused_add_mul_pow_0:
	.zero		556
